//
// Generated by NVIDIA NVVM Compiler
//
// Compiler Build ID: CL-36424714
// Cuda compilation tools, release 13.0, V13.0.88
// Based on NVVM 20.0.0
//

.version 9.0
.target sm_100
.address_size 64

	// .globl	_Z6kernelPiS_

.visible .entry _Z6kernelPiS_(
	.param .u64 .ptr .align 1 _Z6kernelPiS__param_0,
	.param .u64 .ptr .align 1 _Z6kernelPiS__param_1
)
{
	.reg .pred 	%p<2>;
	.reg .b32 	%r<12>;
	.reg .b64 	%rd<9>;

	ld.param.u64 	%rd1, [_Z6kernelPiS__param_0];
	ld.param.u64 	%rd2, [_Z6kernelPiS__param_1];
	mov.u32 	%r2, %tid.x;
	mov.u32 	%r3, %ctaid.x;
	mov.u32 	%r4, %ntid.x;
	mad.lo.s32 	%r1, %r3, %r4, %r2;
	setp.gt.s32 	%p1, %r1, 4999999;
	@%p1 bra 	$L__BB0_2;
	cvta.to.global.u64 	%rd3, %rd1;
	cvta.to.global.u64 	%rd4, %rd2;
	mul.wide.s32 	%rd5, %r1, 4;
	add.s64 	%rd6, %rd3, %rd5;
	ld.global.u32 	%r5, [%rd6];
	shr.s32 	%r6, %r5, 31;
	shr.u32 	%r7, %r6, 29;
	add.s32 	%r8, %r5, %r7;
	and.b32  	%r9, %r8, -8;
	sub.s32 	%r10, %r5, %r9;
	mul.wide.s32 	%rd7, %r10, 4;
	add.s64 	%rd8, %rd4, %rd7;
	atom.global.add.u32 	%r11, [%rd8], 1;
$L__BB0_2:
	ret;

}
	// .globl	_Z10histogramaPi
.visible .entry _Z10histogramaPi(
	.param .u64 .ptr .align 1 _Z10histogramaPi_param_0
)
{
	.reg .pred 	%p<2>;
	.reg .b32 	%r<7>;
	.reg .b64 	%rd<3>;

	ld.param.u64 	%rd1, [_Z10histogramaPi_param_0];
	mov.u32 	%r1, %tid.x;
	mov.u32 	%r2, %ctaid.x;
	mov.u32 	%r3, %ntid.x;
	mul.lo.s32 	%r4, %r3, %r2;
	neg.s32 	%r5, %r4;
	setp.ne.s32 	%p1, %r1, %r5;
	@%p1 bra 	$L__BB1_2;
	cvta.to.global.u64 	%rd2, %rd1;
	mov.b32 	%r6, 0;
	st.global.u32 	[%rd2], %r6;
	st.global.u32 	[%rd2+4], %r6;
	st.global.u32 	[%rd2+8], %r6;
	st.global.u32 	[%rd2+12], %r6;
	st.global.u32 	[%rd2+16], %r6;
	st.global.u32 	[%rd2+20], %r6;
	st.global.u32 	[%rd2+24], %r6;
	st.global.u32 	[%rd2+28], %r6;
$L__BB1_2:
	ret;

}


// ===== COMPILED SASS (sm_100) =====

	.target	sm_100

	.elftype	@"ET_EXEC"


//--------------------- .note.nv.tkinfo           --------------------------
	.section	.note.nv.tkinfo,"",@"SHT_NOTE"
	.sectionflags	@"SHF_NOTE_NV_TKINFO"
	.tkinfo
        /*0018*/ 	.word	0x00000002
        /*0030*/ 	.string	""
        /*0030*/ 	.string	"ptxas"
        /*0030*/ 	.string	"Cuda compilation tools, release 13.0, V13.0.88"
        /*0030*/ 	.string	"Build cuda_13.0.r13.0/compiler.36424714_0"
        /*0030*/ 	.string	"-arch sm_100 -m 64 "



//--------------------- .note.nv.cuinfo           --------------------------
	.section	.note.nv.cuinfo,"",@"SHT_NOTE"
	.sectionflags	@"SHF_NOTE_NV_CUINFO"
        /*0018*/ 	.short	0x0002
        /*001a*/ 	.short	0x0064
        /*001c*/ 	.short	0x0082
	.zero		2


//--------------------- .nv.info                  --------------------------
	.section	.nv.info,"",@"SHT_CUDA_INFO"
	.align	4


	//----- nvinfo : EIATTR_REGCOUNT
	.align		4
        /*0000*/ 	.byte	0x04, 0x2f
        /*0002*/ 	.short	(.L_1 - .L_0)
	.align		4
.L_0:
        /*0004*/ 	.word	index@(_Z6kernelPiS_)
        /*0008*/ 	.word	0x0000000c


	//----- nvinfo : EIATTR_FRAME_SIZE
	.align		4
.L_1:
        /*000c*/ 	.byte	0x04, 0x11
        /*000e*/ 	.short	(.L_3 - .L_2)
	.align		4
.L_2:
        /*0010*/ 	.word	index@(_Z6kernelPiS_)
        /*0014*/ 	.word	0x00000000


	//----- nvinfo : EIATTR_REGCOUNT
	.align		4
.L_3:
        /*0018*/ 	.byte	0x04, 0x2f
        /*001a*/ 	.short	(.L_5 - .L_4)
	.align		4
.L_4:
        /*001c*/ 	.word	index@(_Z10histogramaPi)
        /*0020*/ 	.word	0x00000006


	//----- nvinfo : EIATTR_FRAME_SIZE
	.align		4
.L_5:
        /*0024*/ 	.byte	0x04, 0x11
        /*0026*/ 	.short	(.L_7 - .L_6)
	.align		4
.L_6:
        /*0028*/ 	.word	index@(_Z10histogramaPi)
        /*002c*/ 	.word	0x00000000


	//----- nvinfo : EIATTR_MIN_STACK_SIZE
	.align		4
.L_7:
        /*0030*/ 	.byte	0x04, 0x12
        /*0032*/ 	.short	(.L_9 - .L_8)
	.align		4
.L_8:
        /*0034*/ 	.word	index@(_Z10histogramaPi)
        /*0038*/ 	.word	0x00000000


	//----- nvinfo : EIATTR_MIN_STACK_SIZE
	.align		4
.L_9:
        /*003c*/ 	.byte	0x04, 0x12
        /*003e*/ 	.short	(.L_11 - .L_10)
	.align		4
.L_10:
        /*0040*/ 	.word	index@(_Z6kernelPiS_)
        /*0044*/ 	.word	0x00000000
.L_11:


//--------------------- .nv.compat                --------------------------
	.section	.nv.compat,"",@"SHT_CUDA_COMPAT_INFO"
	.align	4
        /*0000*/ 	.byte	0x02, 0x09, 0x00, 0x00, 0x02, 0x02, 0x01, 0x00, 0x02, 0x05, 0x05, 0x00, 0x03, 0x07, 0x01, 0x01
        /*0010*/ 	.byte	0x02, 0x03, 0x00, 0x00, 0x02, 0x06, 0x01, 0x00, 0x04, 0x0b, 0x08, 0x00, 0x09, 0x00, 0x00, 0x00
        /*0020*/ 	.byte	0x00, 0x00, 0x00, 0x00


//--------------------- .nv.info._Z10histogramaPi --------------------------
	.section	.nv.info._Z10histogramaPi,"",@"SHT_CUDA_INFO"
	.sectionflags	@""
	.align	4


	//----- nvinfo : EIATTR_CUDA_API_VERSION
	.align		4
        /*0000*/ 	.byte	0x04, 0x37
        /*0002*/ 	.short	(.L_13 - .L_12)
.L_12:
        /*0004*/ 	.word	0x00000082


	//----- nvinfo : EIATTR_KPARAM_INFO
	.align		4
.L_13:
        /*0008*/ 	.byte	0x04, 0x17
        /*000a*/ 	.short	(.L_15 - .L_14)
.L_14:
        /*000c*/ 	.word	0x00000000
        /*0010*/ 	.short	0x0000
        /*0012*/ 	.short	0x0000
        /*0014*/ 	.byte	0x00, 0xf5, 0x21, 0x00


	//----- nvinfo : EIATTR_SPARSE_MMA_MASK
	.align		4
.L_15:
        /*0018*/ 	.byte	0x03, 0x50
        /*001a*/ 	.short	0x0000


	//----- nvinfo : EIATTR_MAXREG_COUNT
	.align		4
        /*001c*/ 	.byte	0x03, 0x1b
        /*001e*/ 	.short	0x00ff


	//----- nvinfo : EIATTR_MERCURY_ISA_VERSION
	.align		4
        /*0020*/ 	.byte	0x03, 0x5f
        /*0022*/ 	.short	0x0101


	//----- nvinfo : EIATTR_VRC_CTA_INIT_COUNT
	.align		4
        /*0024*/ 	.byte	0x02, 0x4a
	.zero		1
	.zero		1


	//----- nvinfo : EIATTR_EXIT_INSTR_OFFSETS
	.align		4
        /*0028*/ 	.byte	0x04, 0x1c
        /*002a*/ 	.short	(.L_17 - .L_16)


	//   ....[0]....
.L_16:
        /*002c*/ 	.word	0x00000070


	//   ....[1]....
        /*0030*/ 	.word	0x00000120


	//----- nvinfo : EIATTR_CBANK_PARAM_SIZE
	.align		4
.L_17:
        /*0034*/ 	.byte	0x03, 0x19
        /*0036*/ 	.short	0x0008


	//----- nvinfo : EIATTR_PARAM_CBANK
	.align		4
        /*0038*/ 	.byte	0x04, 0x0a
        /*003a*/ 	.short	(.L_19 - .L_18)
	.align		4
.L_18:
        /*003c*/ 	.word	index@(.nv.constant0._Z10histogramaPi)
        /*0040*/ 	.short	0x0380
        /*0042*/ 	.short	0x0008


	//----- nvinfo : EIATTR_SW_WAR
	.align		4
.L_19:
        /*0044*/ 	.byte	0x04, 0x36
        /*0046*/ 	.short	(.L_21 - .L_20)
.L_20:
        /*0048*/ 	.word	0x00000008
.L_21:


//--------------------- .nv.info._Z6kernelPiS_    --------------------------
	.section	.nv.info._Z6kernelPiS_,"",@"SHT_CUDA_INFO"
	.sectionflags	@""
	.align	4


	//----- nvinfo : EIATTR_CUDA_API_VERSION
	.align		4
        /*0000*/ 	.byte	0x04, 0x37
        /*0002*/ 	.short	(.L_23 - .L_22)
.L_22:
        /*0004*/ 	.word	0x00000082


	//----- nvinfo : EIATTR_KPARAM_INFO
	.align		4
.L_23:
        /*0008*/ 	.byte	0x04, 0x17
        /*000a*/ 	.short	(.L_25 - .L_24)
.L_24:
        /*000c*/ 	.word	0x00000000
        /*0010*/ 	.short	0x0001
        /*0012*/ 	.short	0x0008
        /*0014*/ 	.byte	0x00, 0xf5, 0x21, 0x00


	//----- nvinfo : EIATTR_KPARAM_INFO
	.align		4
.L_25:
        /*0018*/ 	.byte	0x04, 0x17
        /*001a*/ 	.short	(.L_27 - .L_26)
.L_26:
        /*001c*/ 	.word	0x00000000
        /*0020*/ 	.short	0x0000
        /*0022*/ 	.short	0x0000
        /*0024*/ 	.byte	0x00, 0xf5, 0x21, 0x00


	//----- nvinfo : EIATTR_SPARSE_MMA_MASK
	.align		4
.L_27:
        /*0028*/ 	.byte	0x03, 0x50
        /*002a*/ 	.short	0x0000


	//----- nvinfo : EIATTR_MAXREG_COUNT
	.align		4
        /*002c*/ 	.byte	0x03, 0x1b
        /*002e*/ 	.short	0x00ff


	//----- nvinfo : EIATTR_MERCURY_ISA_VERSION
	.align		4
        /*0030*/ 	.byte	0x03, 0x5f
        /*0032*/ 	.short	0x0101


	//----- nvinfo : EIATTR_VRC_CTA_INIT_COUNT
	.align		4
        /*0034*/ 	.byte	0x02, 0x4a
	.zero		1
	.zero		1


	//----- nvinfo : EIATTR_EXIT_INSTR_OFFSETS
	.align		4
        /*0038*/ 	.byte	0x04, 0x1c
        /*003a*/ 	.short	(.L_29 - .L_28)


	//   ....[0]....
.L_28:
        /*003c*/ 	.word	0x00000060


	//   ....[1]....
        /*0040*/ 	.word	0x00000130


	//----- nvinfo : EIATTR_CBANK_PARAM_SIZE
	.align		4
.L_29:
        /*0044*/ 	.byte	0x03, 0x19
        /*0046*/ 	.short	0x0010


	//----- nvinfo : EIATTR_PARAM_CBANK
	.align		4
        /*0048*/ 	.byte	0x04, 0x0a
        /*004a*/ 	.short	(.L_31 - .L_30)
	.align		4
.L_30:
        /*004c*/ 	.word	index@(.nv.constant0._Z6kernelPiS_)
        /*0050*/ 	.short	0x0380
        /*0052*/ 	.short	0x0010


	//----- nvinfo : EIATTR_SW_WAR
	.align		4
.L_31:
        /*0054*/ 	.byte	0x04, 0x36
        /*0056*/ 	.short	(.L_33 - .L_32)
.L_32:
        /*0058*/ 	.word	0x00000008
.L_33:


//--------------------- .nv.callgraph             --------------------------
	.section	.nv.callgraph,"",@"SHT_CUDA_CALLGRAPH"
	.align	4
	.sectionentsize	8
	.align		4
        /*0000*/ 	.word	0x00000000
	.align		4
        /*0004*/ 	.word	0xffffffff
	.align		4
        /*0008*/ 	.word	0x00000000
	.align		4
        /*000c*/ 	.word	0xfffffffe
	.align		4
        /*0010*/ 	.word	0x00000000
	.align		4
        /*0014*/ 	.word	0xfffffffd
	.align		4
        /*0018*/ 	.word	0x00000000
	.align		4
        /*001c*/ 	.word	0xfffffffc


//--------------------- .text._Z10histogramaPi    --------------------------
	.section	.text._Z10histogramaPi,"ax",@progbits
	.align	128
        .global         _Z10histogramaPi
        .type           _Z10histogramaPi,@function
        .size           _Z10histogramaPi,(.L_x_2 - _Z10histogramaPi)
        .other          _Z10histogramaPi,@"STO_CUDA_ENTRY STV_DEFAULT"
_Z10histogramaPi:
.text._Z10histogramaPi:
[----:B------:R-:W-:Y:S08]  /*0000*/  LDC R1, c[0x0][0x37c] ;  /* 0x0000df00ff017b82 */ /* 0x000ff00000000800 */
[----:B------:R-:W0:Y:S01]  /*0010*/  S2UR UR4, SR_CTAID.X ;  /* 0x00000000000479c3 */ /* 0x000e220000002500 */
[----:B------:R-:W1:Y:S01]  /*0020*/  S2R R0, SR_TID.X ;  /* 0x0000000000007919 */ /* 0x000e620000002100 */
[----:B------:R-:W2:Y:S01]  /*0030*/  LDCU UR5, c[0x0][0x360] ;  /* 0x00006c00ff0577ac */ /* 0x000ea20008000800 */
[----:B0-----:R-:W-:-:S04]  /*0040*/  UIADD3 UR4, UPT, UPT, URZ, -UR4, URZ ;  /* 0x80000004ff047290 */ /* 0x001fc8000fffe0ff */
[----:B--2---:R-:W-:-:S06]  /*0050*/  UIMAD UR5, UR4, UR5, URZ ;  /* 0x00000005040572a4 */ /* 0x004fcc000f8e02ff */
[----:B-1----:R-:W-:-:S13]  /*0060*/  ISETP.NE.AND P0, PT, R0, UR5, PT ;  /* 0x0000000500007c0c */ /* 0x002fda000bf05270 */
[----:B------:R-:W-:Y:S05]  /*0070*/  @P0 EXIT ;  /* 0x000000000000094d */ /* 0x000fea0003800000 */
[----:B------:R-:W0:Y:S01]  /*0080*/  LDC.64 R2, c[0x0][0x380] ;  /* 0x0000e000ff027b82 */ /* 0x000e220000000a00 */
[----:B------:R-:W0:Y:S02]  /*0090*/  LDCU.64 UR4, c[0x0][0x358] ;  /* 0x00006b00ff0477ac */ /* 0x000e240008000a00 */
[----:B0-----:R-:W-:Y:S04]  /*00a0*/  STG.E desc[UR4][R2.64], RZ ;  /* 0x000000ff02007986 */ /* 0x001fe8000c101904 */
[----:B------:R-:W-:Y:S04]  /*00b0*/  STG.E desc[UR4][R2.64+0x4], RZ ;  /* 0x000004ff02007986 */ /* 0x000fe8000c101904 */
[----:B------:R-:W-:Y:S04]  /*00c0*/  STG.E desc[UR4][R2.64+0x8], RZ ;  /* 0x000008ff02007986 */ /* 0x000fe8000c101904 */
[----:B------:R-:W-:Y:S04]  /*00d0*/  STG.E desc[UR4][R2.64+0xc], RZ ;  /* 0x00000cff02007986 */ /* 0x000fe8000c101904 */
[----:B------:R-:W-:Y:S04]  /*00e0*/  STG.E desc[UR4][R2.64+0x10], RZ ;  /* 0x000010ff02007986 */ /* 0x000fe8000c101904 */
[----:B------:R-:W-:Y:S04]  /*00f0*/  STG.E desc[UR4][R2.64+0x14], RZ ;  /* 0x000014ff02007986 */ /* 0x000fe8000c101904 */
[----:B------:R-:W-:Y:S04]  /*0100*/  STG.E desc[UR4][R2.64+0x18], RZ ;  /* 0x000018ff02007986 */ /* 0x000fe8000c101904 */
[----:B------:R-:W-:Y:S01]  /*0110*/  STG.E desc[UR4][R2.64+0x1c], RZ ;  /* 0x00001cff02007986 */ /* 0x000fe2000c101904 */
[----:B------:R-:W-:Y:S05]  /*0120*/  EXIT ;  /* 0x000000000000794d */ /* 0x000fea0003800000 */
.L_x_0:
[----:B------:R-:W-:-:S00]  /*0130*/  BRA `(.L_x_0) ;  /* 0xfffffffc00fc7947 */ /* 0x000fc0000383ffff */
[----:B------:R-:W-:-:S00]  /*0140*/  NOP ;  /* 0x0000000000007918 */ /* 0x000fc00000000000 */
        /* <DEDUP_REMOVED lines=11> */
.L_x_2:


//--------------------- .text._Z6kernelPiS_       --------------------------
	.section	.text._Z6kernelPiS_,"ax",@progbits
	.align	128
        .global         _Z6kernelPiS_
        .type           _Z6kernelPiS_,@function
        .size           _Z6kernelPiS_,(.L_x_3 - _Z6kernelPiS_)
        .other          _Z6kernelPiS_,@"STO_CUDA_ENTRY STV_DEFAULT"
_Z6kernelPiS_:
.text._Z6kernelPiS_:
[----:B------:R-:W-:Y:S01]  /*0000*/  LDC R1, c[0x0][0x37c] ;  /* 0x0000df00ff017b82 */ /* 0x000fe20000000800 */
[----:B------:R-:W0:Y:S07]  /*0010*/  S2R R5, SR_TID.X ;  /* 0x0000000000057919 */ /* 0x000e2e0000002100 */
[----:B------:R-:W0:Y:S08]  /*0020*/  S2UR UR4, SR_CTAID.X ;  /* 0x00000000000479c3 */ /* 0x000e300000002500 */
[----:B------:R-:W0:Y:S02]  /*0030*/  LDC R0, c[0x0][0x360] ;  /* 0x0000d800ff007b82 */ /* 0x000e240000000800 */
[----:B0-----:R-:W-:-:S05]  /*0040*/  IMAD R5, R0, UR4, R5 ;  /* 0x0000000400057c24 */ /* 0x001fca000f8e0205 */
[----:B------:R-:W-:-:S13]  /*0050*/  ISETP.GT.AND P0, PT, R5, 0x4c4b3f, PT ;  /* 0x004c4b3f0500780c */ /* 0x000fda0003f04270 */
[----:B------:R-:W-:Y:S05]  /*0060*/  @P0 EXIT ;  /* 0x000000000000094d */ /* 0x000fea0003800000 */
[----:B------:R-:W0:Y:S01]  /*0070*/  LDC.64 R2, c[0x0][0x380] ;  /* 0x0000e000ff027b82 */ /* 0x000e220000000a00 */
[----:B------:R-:W1:Y:S01]  /*0080*/  LDCU.64 UR4, c[0x0][0x358] ;  /* 0x00006b00ff0477ac */ /* 0x000e620008000a00 */
[----:B0-----:R-:W-:-:S06]  /*0090*/  IMAD.WIDE R2, R5, 0x4, R2 ;  /* 0x0000000405027825 */ /* 0x001fcc00078e0202 */
[----:B------:R-:W0:Y:S01]  /*00a0*/  LDC.64 R4, c[0x0][0x388] ;  /* 0x0000e200ff047b82 */ /* 0x000e220000000a00 */
[----:B-1----:R-:W2:Y:S01]  /*00b0*/  LDG.E R2, desc[UR4][R2.64] ;  /* 0x0000000402027981 */ /* 0x002ea2000c1e1900 */
[----:B------:R-:W-:Y:S01]  /*00c0*/  HFMA2 R9, -RZ, RZ, 0, 5.9604644775390625e-08 ;  /* 0x00000001ff097431 */ /* 0x000fe200000001ff */
[----:B--2---:R-:W-:-:S04]  /*00d0*/  SHF.R.S32.HI R7, RZ, 0x1f, R2 ;  /* 0x0000001fff077819 */ /* 0x004fc80000011402 */
[----:B------:R-:W-:-:S04]  /*00e0*/  LEA.HI R7, R7, R2, RZ, 0x3 ;  /* 0x0000000207077211 */ /* 0x000fc800078f18ff */
[----:B------:R-:W-:-:S05]  /*00f0*/  LOP3.LUT R7, R7, 0xfffffff8, RZ, 0xc0, !PT ;  /* 0xfffffff807077812 */ /* 0x000fca00078ec0ff */
[----:B------:R-:W-:-:S04]  /*0100*/  IMAD.IADD R7, R2, 0x1, -R7 ;  /* 0x0000000102077824 */ /* 0x000fc800078e0a07 */
[----:B0-----:R-:W-:-:S05]  /*0110*/  IMAD.WIDE R4, R7, 0x4, R4 ;  /* 0x0000000407047825 */ /* 0x001fca00078e0204 */
[----:B------:R-:W-:Y:S01]  /*0120*/  REDG.E.ADD.STRONG.GPU desc[UR4][R4.64], R9 ;  /* 0x000000090400798e */ /* 0x000fe2000c12e104 */
[----:B------:R-:W-:Y:S05]  /*0130*/  EXIT ;  /* 0x000000000000794d */ /* 0x000fea0003800000 */
.L_x_1:
        /* <DEDUP_REMOVED lines=12> */
.L_x_3:


//--------------------- .nv.shared.reserved.0     --------------------------
	.section	.nv.shared.reserved.0,"aw",@nobits
	.weak		__nv_reservedSMEM_offset_0_alias
	.size		__nv_reservedSMEM_offset_0_alias, 0, 64
	.other		__nv_reservedSMEM_offset_0_alias,@"STO_CUDA_RESERVED_SHARED STV_DEFAULT"
__nv_reservedSMEM_offset_0_alias:
	.zero		0
	.zero		64


//--------------------- .nv.constant0._Z10histogramaPi --------------------------
	.section	.nv.constant0._Z10histogramaPi,"a",@progbits
	.sectionflags	@""
	.align	4
.nv.constant0._Z10histogramaPi:
	.zero		904


//--------------------- .nv.constant0._Z6kernelPiS_ --------------------------
	.section	.nv.constant0._Z6kernelPiS_,"a",@progbits
	.sectionflags	@""
	.align	4
.nv.constant0._Z6kernelPiS_:
	.zero		912


//--------------------- SYMBOLS --------------------------

	.type		.nv.reservedSmem.offset0,@object
	.size		.nv.reservedSmem.offset0,0x4
